//
// Generated by NVIDIA NVVM Compiler
//
// Compiler Build ID: CL-36424714
// Cuda compilation tools, release 13.0, V13.0.88
// Based on NVVM 20.0.0
//

.version 9.0
.target sm_100
.address_size 64

	// .globl	_Z11convolutionPhS_Pfiii

.visible .entry _Z11convolutionPhS_Pfiii(
	.param .u64 .ptr .align 1 _Z11convolutionPhS_Pfiii_param_0,
	.param .u64 .ptr .align 1 _Z11convolutionPhS_Pfiii_param_1,
	.param .u64 .ptr .align 1 _Z11convolutionPhS_Pfiii_param_2,
	.param .u32 _Z11convolutionPhS_Pfiii_param_3,
	.param .u32 _Z11convolutionPhS_Pfiii_param_4,
	.param .u32 _Z11convolutionPhS_Pfiii_param_5
)
{
	.reg .pred 	%p<17>;
	.reg .b16 	%rs<7>;
	.reg .b32 	%r<138>;
	.reg .b32 	%f<95>;
	.reg .b64 	%rd<38>;

	ld.param.u64 	%rd9, [_Z11convolutionPhS_Pfiii_param_0];
	ld.param.u64 	%rd10, [_Z11convolutionPhS_Pfiii_param_1];
	ld.param.u64 	%rd11, [_Z11convolutionPhS_Pfiii_param_2];
	ld.param.u32 	%r60, [_Z11convolutionPhS_Pfiii_param_3];
	ld.param.u32 	%r58, [_Z11convolutionPhS_Pfiii_param_4];
	ld.param.u32 	%r59, [_Z11convolutionPhS_Pfiii_param_5];
	cvta.to.global.u64 	%rd1, %rd11;
	cvta.to.global.u64 	%rd2, %rd10;
	mov.u32 	%r61, %ctaid.x;
	mov.u32 	%r62, %ntid.x;
	mov.u32 	%r63, %tid.x;
	mad.lo.s32 	%r1, %r61, %r62, %r63;
	mul.lo.s32 	%r64, %r59, %r60;
	setp.ge.s32 	%p1, %r1, %r64;
	setp.lt.s32 	%p2, %r59, 1;
	or.pred  	%p3, %p1, %p2;
	@%p3 bra 	$L__BB0_20;
	cvta.to.global.u64 	%rd3, %rd9;
	setp.ne.s32 	%p4, %r58, 0;
	mul.lo.s32 	%r2, %r1, 3;
	@%p4 bra 	$L__BB0_10;
	and.b32  	%r3, %r59, 3;
	setp.lt.u32 	%p11, %r59, 4;
	mov.b32 	%r112, 0;
	@%p11 bra 	$L__BB0_5;
	and.b32  	%r112, %r59, 2147483644;
	neg.s32 	%r110, %r112;
	mul.lo.s32 	%r6, %r1, 12;
	mov.b32 	%r109, 0;
	cvt.s64.s32 	%rd27, %r2;
$L__BB0_4:
	.pragma "nounroll";
	cvt.s64.s32 	%rd25, %r109;
	add.s64 	%rd26, %rd2, %rd25;
	mov.b16 	%rs4, 0;
	st.global.u8 	[%rd26], %rs4;
	st.global.u8 	[%rd26+1], %rs4;
	st.global.u8 	[%rd26+2], %rs4;
	add.s64 	%rd28, %rd26, %rd27;
	st.global.u8 	[%rd28], %rs4;
	st.global.u8 	[%rd28+1], %rs4;
	st.global.u8 	[%rd28+2], %rs4;
	add.s64 	%rd29, %rd28, %rd27;
	st.global.u8 	[%rd29], %rs4;
	st.global.u8 	[%rd29+1], %rs4;
	st.global.u8 	[%rd29+2], %rs4;
	add.s64 	%rd30, %rd29, %rd27;
	st.global.u8 	[%rd30], %rs4;
	st.global.u8 	[%rd30+1], %rs4;
	st.global.u8 	[%rd30+2], %rs4;
	add.s32 	%r110, %r110, 4;
	add.s32 	%r109, %r109, %r6;
	setp.ne.s32 	%p12, %r110, 0;
	@%p12 bra 	$L__BB0_4;
$L__BB0_5:
	setp.eq.s32 	%p13, %r3, 0;
	@%p13 bra 	$L__BB0_20;
	setp.eq.s32 	%p14, %r3, 1;
	@%p14 bra 	$L__BB0_8;
	mul.lo.s32 	%r106, %r2, %r112;
	cvt.s64.s32 	%rd31, %r106;
	add.s64 	%rd32, %rd2, %rd31;
	mov.b16 	%rs5, 0;
	st.global.u8 	[%rd32], %rs5;
	st.global.u8 	[%rd32+1], %rs5;
	st.global.u8 	[%rd32+2], %rs5;
	cvt.s64.s32 	%rd33, %r2;
	add.s64 	%rd34, %rd32, %rd33;
	st.global.u8 	[%rd34], %rs5;
	st.global.u8 	[%rd34+1], %rs5;
	st.global.u8 	[%rd34+2], %rs5;
	add.s32 	%r112, %r112, 2;
$L__BB0_8:
	and.b32  	%r107, %r59, 1;
	setp.eq.b32 	%p15, %r107, 1;
	not.pred 	%p16, %p15;
	@%p16 bra 	$L__BB0_20;
	mul.lo.s32 	%r108, %r2, %r112;
	cvt.s64.s32 	%rd35, %r108;
	add.s64 	%rd36, %rd2, %rd35;
	mov.b16 	%rs6, 0;
	st.global.u8 	[%rd36], %rs6;
	st.global.u8 	[%rd36+1], %rs6;
	st.global.u8 	[%rd36+2], %rs6;
	bra.uni 	$L__BB0_20;
$L__BB0_10:
	mul.lo.s32 	%r14, %r58, %r58;
	mul.lo.s32 	%r66, %r14, %r2;
	cvt.s64.s32 	%rd12, %r66;
	add.s64 	%rd4, %rd3, %rd12;
	max.u32 	%r67, %r14, 1;
	and.b32  	%r15, %r67, 5;
	add.s32 	%r16, %r15, -1;
	and.b32  	%r17, %r67, -8;
	and.b32  	%r18, %r67, 1;
	neg.s32 	%r19, %r17;
	add.s64 	%rd5, %rd1, 16;
	mov.b32 	%r137, 0;
	mov.u32 	%r136, %r137;
	mov.u32 	%r135, %r137;
	mov.u32 	%r116, %r137;
$L__BB0_11:
	setp.lt.u32 	%p5, %r14, 8;
	mul.lo.s32 	%r24, %r116, %r59;
	ld.global.u8 	%rs1, [%rd4];
	cvt.rn.f32.u16 	%f1, %rs1;
	ld.global.u8 	%rs2, [%rd4+1];
	cvt.rn.f32.u16 	%f2, %rs2;
	ld.global.u8 	%rs3, [%rd4+2];
	cvt.rn.f32.u16 	%f3, %rs3;
	mov.b32 	%r134, 0;
	@%p5 bra 	$L__BB0_14;
	mul.wide.u32 	%rd13, %r24, 4;
	add.s64 	%rd37, %rd5, %rd13;
	mov.u32 	%r117, %r19;
$L__BB0_13:
	.pragma "nounroll";
	ld.global.f32 	%f4, [%rd37+-16];
	cvt.rn.f32.s32 	%f5, %r135;
	fma.rn.f32 	%f6, %f4, %f1, %f5;
	cvt.rzi.s32.f32 	%r70, %f6;
	cvt.rn.f32.s32 	%f7, %r136;
	fma.rn.f32 	%f8, %f4, %f2, %f7;
	cvt.rzi.s32.f32 	%r71, %f8;
	cvt.rn.f32.s32 	%f9, %r137;
	fma.rn.f32 	%f10, %f4, %f3, %f9;
	cvt.rzi.s32.f32 	%r72, %f10;
	ld.global.f32 	%f11, [%rd37+-12];
	cvt.rn.f32.s32 	%f12, %r70;
	fma.rn.f32 	%f13, %f11, %f1, %f12;
	cvt.rzi.s32.f32 	%r73, %f13;
	cvt.rn.f32.s32 	%f14, %r71;
	fma.rn.f32 	%f15, %f11, %f2, %f14;
	cvt.rzi.s32.f32 	%r74, %f15;
	cvt.rn.f32.s32 	%f16, %r72;
	fma.rn.f32 	%f17, %f11, %f3, %f16;
	cvt.rzi.s32.f32 	%r75, %f17;
	ld.global.f32 	%f18, [%rd37+-8];
	cvt.rn.f32.s32 	%f19, %r73;
	fma.rn.f32 	%f20, %f18, %f1, %f19;
	cvt.rzi.s32.f32 	%r76, %f20;
	cvt.rn.f32.s32 	%f21, %r74;
	fma.rn.f32 	%f22, %f18, %f2, %f21;
	cvt.rzi.s32.f32 	%r77, %f22;
	cvt.rn.f32.s32 	%f23, %r75;
	fma.rn.f32 	%f24, %f18, %f3, %f23;
	cvt.rzi.s32.f32 	%r78, %f24;
	ld.global.f32 	%f25, [%rd37+-4];
	cvt.rn.f32.s32 	%f26, %r76;
	fma.rn.f32 	%f27, %f25, %f1, %f26;
	cvt.rzi.s32.f32 	%r79, %f27;
	cvt.rn.f32.s32 	%f28, %r77;
	fma.rn.f32 	%f29, %f25, %f2, %f28;
	cvt.rzi.s32.f32 	%r80, %f29;
	cvt.rn.f32.s32 	%f30, %r78;
	fma.rn.f32 	%f31, %f25, %f3, %f30;
	cvt.rzi.s32.f32 	%r81, %f31;
	ld.global.f32 	%f32, [%rd37];
	cvt.rn.f32.s32 	%f33, %r79;
	fma.rn.f32 	%f34, %f32, %f1, %f33;
	cvt.rzi.s32.f32 	%r82, %f34;
	cvt.rn.f32.s32 	%f35, %r80;
	fma.rn.f32 	%f36, %f32, %f2, %f35;
	cvt.rzi.s32.f32 	%r83, %f36;
	cvt.rn.f32.s32 	%f37, %r81;
	fma.rn.f32 	%f38, %f32, %f3, %f37;
	cvt.rzi.s32.f32 	%r84, %f38;
	ld.global.f32 	%f39, [%rd37+4];
	cvt.rn.f32.s32 	%f40, %r82;
	fma.rn.f32 	%f41, %f39, %f1, %f40;
	cvt.rzi.s32.f32 	%r85, %f41;
	cvt.rn.f32.s32 	%f42, %r83;
	fma.rn.f32 	%f43, %f39, %f2, %f42;
	cvt.rzi.s32.f32 	%r86, %f43;
	cvt.rn.f32.s32 	%f44, %r84;
	fma.rn.f32 	%f45, %f39, %f3, %f44;
	cvt.rzi.s32.f32 	%r87, %f45;
	ld.global.f32 	%f46, [%rd37+8];
	cvt.rn.f32.s32 	%f47, %r85;
	fma.rn.f32 	%f48, %f46, %f1, %f47;
	cvt.rzi.s32.f32 	%r88, %f48;
	cvt.rn.f32.s32 	%f49, %r86;
	fma.rn.f32 	%f50, %f46, %f2, %f49;
	cvt.rzi.s32.f32 	%r89, %f50;
	cvt.rn.f32.s32 	%f51, %r87;
	fma.rn.f32 	%f52, %f46, %f3, %f51;
	cvt.rzi.s32.f32 	%r90, %f52;
	ld.global.f32 	%f53, [%rd37+12];
	cvt.rn.f32.s32 	%f54, %r88;
	fma.rn.f32 	%f55, %f53, %f1, %f54;
	cvt.rzi.s32.f32 	%r135, %f55;
	cvt.rn.f32.s32 	%f56, %r89;
	fma.rn.f32 	%f57, %f53, %f2, %f56;
	cvt.rzi.s32.f32 	%r136, %f57;
	cvt.rn.f32.s32 	%f58, %r90;
	fma.rn.f32 	%f59, %f53, %f3, %f58;
	cvt.rzi.s32.f32 	%r137, %f59;
	add.s32 	%r117, %r117, 8;
	add.s64 	%rd37, %rd37, 32;
	setp.ne.s32 	%p6, %r117, 0;
	mov.u32 	%r134, %r17;
	@%p6 bra 	$L__BB0_13;
$L__BB0_14:
	setp.eq.s32 	%p7, %r15, 0;
	@%p7 bra 	$L__BB0_19;
	setp.lt.u32 	%p8, %r16, 3;
	@%p8 bra 	$L__BB0_17;
	add.s32 	%r92, %r134, %r24;
	mul.wide.u32 	%rd14, %r92, 4;
	add.s64 	%rd15, %rd1, %rd14;
	ld.global.f32 	%f60, [%rd15];
	cvt.rn.f32.s32 	%f61, %r135;
	fma.rn.f32 	%f62, %f60, %f1, %f61;
	cvt.rzi.s32.f32 	%r93, %f62;
	cvt.rn.f32.s32 	%f63, %r136;
	fma.rn.f32 	%f64, %f60, %f2, %f63;
	cvt.rzi.s32.f32 	%r94, %f64;
	cvt.rn.f32.s32 	%f65, %r137;
	fma.rn.f32 	%f66, %f60, %f3, %f65;
	cvt.rzi.s32.f32 	%r95, %f66;
	cvt.u64.u32 	%rd16, %r24;
	cvt.u64.u32 	%rd17, %r134;
	add.s64 	%rd18, %rd17, %rd16;
	shl.b64 	%rd19, %rd18, 2;
	add.s64 	%rd20, %rd1, %rd19;
	ld.global.f32 	%f67, [%rd20+4];
	cvt.rn.f32.s32 	%f68, %r93;
	fma.rn.f32 	%f69, %f67, %f1, %f68;
	cvt.rzi.s32.f32 	%r96, %f69;
	cvt.rn.f32.s32 	%f70, %r94;
	fma.rn.f32 	%f71, %f67, %f2, %f70;
	cvt.rzi.s32.f32 	%r97, %f71;
	cvt.rn.f32.s32 	%f72, %r95;
	fma.rn.f32 	%f73, %f67, %f3, %f72;
	cvt.rzi.s32.f32 	%r98, %f73;
	ld.global.f32 	%f74, [%rd20+8];
	cvt.rn.f32.s32 	%f75, %r96;
	fma.rn.f32 	%f76, %f74, %f1, %f75;
	cvt.rzi.s32.f32 	%r99, %f76;
	cvt.rn.f32.s32 	%f77, %r97;
	fma.rn.f32 	%f78, %f74, %f2, %f77;
	cvt.rzi.s32.f32 	%r100, %f78;
	cvt.rn.f32.s32 	%f79, %r98;
	fma.rn.f32 	%f80, %f74, %f3, %f79;
	cvt.rzi.s32.f32 	%r101, %f80;
	ld.global.f32 	%f81, [%rd20+12];
	cvt.rn.f32.s32 	%f82, %r99;
	fma.rn.f32 	%f83, %f81, %f1, %f82;
	cvt.rn.f32.s32 	%f84, %r100;
	fma.rn.f32 	%f85, %f81, %f2, %f84;
	cvt.rn.f32.s32 	%f86, %r101;
	fma.rn.f32 	%f87, %f81, %f3, %f86;
	add.s32 	%r134, %r134, 4;
	cvt.rzi.s32.f32 	%r135, %f83;
	cvt.rzi.s32.f32 	%r136, %f85;
	cvt.rzi.s32.f32 	%r137, %f87;
$L__BB0_17:
	setp.eq.s32 	%p9, %r18, 0;
	@%p9 bra 	$L__BB0_19;
	add.s32 	%r102, %r134, %r24;
	mul.wide.u32 	%rd21, %r102, 4;
	add.s64 	%rd22, %rd1, %rd21;
	ld.global.f32 	%f88, [%rd22];
	cvt.rn.f32.s32 	%f89, %r135;
	fma.rn.f32 	%f90, %f88, %f1, %f89;
	cvt.rzi.s32.f32 	%r135, %f90;
	cvt.rn.f32.s32 	%f91, %r136;
	fma.rn.f32 	%f92, %f88, %f2, %f91;
	cvt.rzi.s32.f32 	%r136, %f92;
	cvt.rn.f32.s32 	%f93, %r137;
	fma.rn.f32 	%f94, %f88, %f3, %f93;
	cvt.rzi.s32.f32 	%r137, %f94;
$L__BB0_19:
	mul.lo.s32 	%r103, %r2, %r116;
	cvt.s64.s32 	%rd23, %r103;
	add.s64 	%rd24, %rd2, %rd23;
	st.global.u8 	[%rd24], %r135;
	st.global.u8 	[%rd24+1], %r136;
	st.global.u8 	[%rd24+2], %r137;
	add.s32 	%r116, %r116, 1;
	setp.ne.s32 	%p10, %r116, %r59;
	@%p10 bra 	$L__BB0_11;
$L__BB0_20:
	ret;

}


// ===== COMPILED SASS (sm_100) =====

	.target	sm_100

	.elftype	@"ET_EXEC"


//--------------------- .note.nv.tkinfo           --------------------------
	.section	.note.nv.tkinfo,"",@"SHT_NOTE"
	.sectionflags	@"SHF_NOTE_NV_TKINFO"
	.tkinfo
        /*0018*/ 	.word	0x00000002
        /*0030*/ 	.string	""
        /*0030*/ 	.string	"ptxas"
        /*0030*/ 	.string	"Cuda compilation tools, release 13.0, V13.0.88"
        /*0030*/ 	.string	"Build cuda_13.0.r13.0/compiler.36424714_0"
        /*0030*/ 	.string	"-arch sm_100 -m 64 "



//--------------------- .note.nv.cuinfo           --------------------------
	.section	.note.nv.cuinfo,"",@"SHT_NOTE"
	.sectionflags	@"SHF_NOTE_NV_CUINFO"
        /*0018*/ 	.short	0x0002
        /*001a*/ 	.short	0x0064
        /*001c*/ 	.short	0x0082
	.zero		2


//--------------------- .nv.info                  --------------------------
	.section	.nv.info,"",@"SHT_CUDA_INFO"
	.align	4


	//----- nvinfo : EIATTR_REGCOUNT
	.align		4
        /*0000*/ 	.byte	0x04, 0x2f
        /*0002*/ 	.short	(.L_1 - .L_0)
	.align		4
.L_0:
        /*0004*/ 	.word	index@(_Z11convolutionPhS_Pfiii)
        /*0008*/ 	.word	0x00000020


	//----- nvinfo : EIATTR_FRAME_SIZE
	.align		4
.L_1:
        /*000c*/ 	.byte	0x04, 0x11
        /*000e*/ 	.short	(.L_3 - .L_2)
	.align		4
.L_2:
        /*0010*/ 	.word	index@(_Z11convolutionPhS_Pfiii)
        /*0014*/ 	.word	0x00000000


	//----- nvinfo : EIATTR_MIN_STACK_SIZE
	.align		4
.L_3:
        /*0018*/ 	.byte	0x04, 0x12
        /*001a*/ 	.short	(.L_5 - .L_4)
	.align		4
.L_4:
        /*001c*/ 	.word	index@(_Z11convolutionPhS_Pfiii)
        /*0020*/ 	.word	0x00000000
.L_5:


//--------------------- .nv.compat                --------------------------
	.section	.nv.compat,"",@"SHT_CUDA_COMPAT_INFO"
	.align	4
        /*0000*/ 	.byte	0x02, 0x09, 0x00, 0x00, 0x02, 0x02, 0x01, 0x00, 0x02, 0x05, 0x05, 0x00, 0x03, 0x07, 0x01, 0x01
        /*0010*/ 	.byte	0x02, 0x03, 0x00, 0x00, 0x02, 0x06, 0x01, 0x00, 0x04, 0x0b, 0x08, 0x00, 0x09, 0x00, 0x00, 0x00
        /*0020*/ 	.byte	0x00, 0x00, 0x00, 0x00


//--------------------- .nv.info._Z11convolutionPhS_Pfiii --------------------------
	.section	.nv.info._Z11convolutionPhS_Pfiii,"",@"SHT_CUDA_INFO"
	.sectionflags	@""
	.align	4


	//----- nvinfo : EIATTR_CUDA_API_VERSION
	.align		4
        /*0000*/ 	.byte	0x04, 0x37
        /*0002*/ 	.short	(.L_7 - .L_6)
.L_6:
        /*0004*/ 	.word	0x00000082


	//----- nvinfo : EIATTR_KPARAM_INFO
	.align		4
.L_7:
        /*0008*/ 	.byte	0x04, 0x17
        /*000a*/ 	.short	(.L_9 - .L_8)
.L_8:
        /*000c*/ 	.word	0x00000000
        /*0010*/ 	.short	0x0005
        /*0012*/ 	.short	0x0020
        /*0014*/ 	.byte	0x00, 0xf0, 0x11, 0x00


	//----- nvinfo : EIATTR_KPARAM_INFO
	.align		4
.L_9:
        /*0018*/ 	.byte	0x04, 0x17
        /*001a*/ 	.short	(.L_11 - .L_10)
.L_10:
        /*001c*/ 	.word	0x00000000
        /*0020*/ 	.short	0x0004
        /*0022*/ 	.short	0x001c
        /*0024*/ 	.byte	0x00, 0xf0, 0x11, 0x00


	//----- nvinfo : EIATTR_KPARAM_INFO
	.align		4
.L_11:
        /*0028*/ 	.byte	0x04, 0x17
        /*002a*/ 	.short	(.L_13 - .L_12)
.L_12:
        /*002c*/ 	.word	0x00000000
        /*0030*/ 	.short	0x0003
        /*0032*/ 	.short	0x0018
        /*0034*/ 	.byte	0x00, 0xf0, 0x11, 0x00


	//----- nvinfo : EIATTR_KPARAM_INFO
	.align		4
.L_13:
        /*0038*/ 	.byte	0x04, 0x17
        /*003a*/ 	.short	(.L_15 - .L_14)
.L_14:
        /*003c*/ 	.word	0x00000000
        /*0040*/ 	.short	0x0002
        /*0042*/ 	.short	0x0010
        /*0044*/ 	.byte	0x00, 0xf5, 0x21, 0x00


	//----- nvinfo : EIATTR_KPARAM_INFO
	.align		4
.L_15:
        /*0048*/ 	.byte	0x04, 0x17
        /*004a*/ 	.short	(.L_17 - .L_16)
.L_16:
        /*004c*/ 	.word	0x00000000
        /*0050*/ 	.short	0x0001
        /*0052*/ 	.short	0x0008
        /*0054*/ 	.byte	0x00, 0xf5, 0x21, 0x00


	//----- nvinfo : EIATTR_KPARAM_INFO
	.align		4
.L_17:
        /*0058*/ 	.byte	0x04, 0x17
        /*005a*/ 	.short	(.L_19 - .L_18)
.L_18:
        /*005c*/ 	.word	0x00000000
        /*0060*/ 	.short	0x0000
        /*0062*/ 	.short	0x0000
        /*0064*/ 	.byte	0x00, 0xf5, 0x21, 0x00


	//----- nvinfo : EIATTR_SPARSE_MMA_MASK
	.align		4
.L_19:
        /*0068*/ 	.byte	0x03, 0x50
        /*006a*/ 	.short	0x0000


	//----- nvinfo : EIATTR_MAXREG_COUNT
	.align		4
        /*006c*/ 	.byte	0x03, 0x1b
        /*006e*/ 	.short	0x00ff


	//----- nvinfo : EIATTR_MERCURY_ISA_VERSION
	.align		4
        /*0070*/ 	.byte	0x03, 0x5f
        /*0072*/ 	.short	0x0101


	//----- nvinfo : EIATTR_VRC_CTA_INIT_COUNT
	.align		4
        /*0074*/ 	.byte	0x02, 0x4a
	.zero		1
	.zero		1


	//----- nvinfo : EIATTR_EXIT_INSTR_OFFSETS
	.align		4
        /*0078*/ 	.byte	0x04, 0x1c
        /*007a*/ 	.short	(.L_21 - .L_20)


	//   ....[0]....
.L_20:
        /*007c*/ 	.word	0x000000a0


	//   ....[1]....
        /*0080*/ 	.word	0x00000320


	//   ....[2]....
        /*0084*/ 	.word	0x00000440


	//   ....[3]....
        /*0088*/ 	.word	0x000004c0


	//   ....[4]....
        /*008c*/ 	.word	0x00001150


	//----- nvinfo : EIATTR_CBANK_PARAM_SIZE
	.align		4
.L_21:
        /*0090*/ 	.byte	0x03, 0x19
        /*0092*/ 	.short	0x0024


	//----- nvinfo : EIATTR_PARAM_CBANK
	.align		4
        /*0094*/ 	.byte	0x04, 0x0a
        /*0096*/ 	.short	(.L_23 - .L_22)
	.align		4
.L_22:
        /*0098*/ 	.word	index@(.nv.constant0._Z11convolutionPhS_Pfiii)
        /*009c*/ 	.short	0x0380
        /*009e*/ 	.short	0x0024


	//----- nvinfo : EIATTR_SW_WAR
	.align		4
.L_23:
        /*00a0*/ 	.byte	0x04, 0x36
        /*00a2*/ 	.short	(.L_25 - .L_24)
.L_24:
        /*00a4*/ 	.word	0x00000008
.L_25:


//--------------------- .nv.callgraph             --------------------------
	.section	.nv.callgraph,"",@"SHT_CUDA_CALLGRAPH"
	.align	4
	.sectionentsize	8
	.align		4
        /*0000*/ 	.word	0x00000000
	.align		4
        /*0004*/ 	.word	0xffffffff
	.align		4
        /*0008*/ 	.word	0x00000000
	.align		4
        /*000c*/ 	.word	0xfffffffe
	.align		4
        /*0010*/ 	.word	0x00000000
	.align		4
        /*0014*/ 	.word	0xfffffffd
	.align		4
        /*0018*/ 	.word	0x00000000
	.align		4
        /*001c*/ 	.word	0xfffffffc


//--------------------- .text._Z11convolutionPhS_Pfiii --------------------------
	.section	.text._Z11convolutionPhS_Pfiii,"ax",@progbits
	.align	128
        .global         _Z11convolutionPhS_Pfiii
        .type           _Z11convolutionPhS_Pfiii,@function
        .size           _Z11convolutionPhS_Pfiii,(.L_x_10 - _Z11convolutionPhS_Pfiii)
        .other          _Z11convolutionPhS_Pfiii,@"STO_CUDA_ENTRY STV_DEFAULT"
_Z11convolutionPhS_Pfiii:
.text._Z11convolutionPhS_Pfiii:
[----:B------:R-:W-:Y:S01]  /*0000*/  LDC R1, c[0x0][0x37c] ;  /* 0x0000df00ff017b82 */ /* 0x000fe20000000800 */
[----:B------:R-:W0:Y:S07]  /*0010*/  S2R R3, SR_TID.X ;  /* 0x0000000000037919 */ /* 0x000e2e0000002100 */
[----:B------:R-:W0:Y:S01]  /*0020*/  S2UR UR4, SR_CTAID.X ;  /* 0x00000000000479c3 */ /* 0x000e220000002500 */
[----:B------:R-:W1:Y:S07]  /*0030*/  LDCU UR5, c[0x0][0x398] ;  /* 0x00007300ff0577ac */ /* 0x000e6e0008000800 */
[----:B------:R-:W0:Y:S08]  /*0040*/  LDC R10, c[0x0][0x360] ;  /* 0x0000d800ff0a7b82 */ /* 0x000e300000000800 */
[----:B------:R-:W1:Y:S01]  /*0050*/  LDC R14, c[0x0][0x3a0] ;  /* 0x0000e800ff0e7b82 */ /* 0x000e620000000800 */
[----:B0-----:R-:W-:-:S02]  /*0060*/  IMAD R10, R10, UR4, R3 ;  /* 0x000000040a0a7c24 */ /* 0x001fc4000f8e0203 */
[C---:B-1----:R-:W-:Y:S01]  /*0070*/  IMAD R3, R14.reuse, UR5, RZ ;  /* 0x000000050e037c24 */ /* 0x042fe2000f8e02ff */
[----:B------:R-:W-:-:S04]  /*0080*/  ISETP.GE.AND P0, PT, R14, 0x1, PT ;  /* 0x000000010e00780c */ /* 0x000fc80003f06270 */
[----:B------:R-:W-:-:S13]  /*0090*/  ISETP.GE.OR P0, PT, R10, R3, !P0 ;  /* 0x000000030a00720c */ /* 0x000fda0004706670 */
[----:B------:R-:W-:Y:S05]  /*00a0*/  @P0 EXIT ;  /* 0x000000000000094d */ /* 0x000fea0003800000 */
[----:B------:R-:W0:Y:S01]  /*00b0*/  LDCU UR5, c[0x0][0x39c] ;  /* 0x00007380ff0577ac */ /* 0x000e220008000800 */
[----:B------:R-:W-:Y:S01]  /*00c0*/  IMAD R0, R10, 0x3, RZ ;  /* 0x000000030a007824 */ /* 0x000fe200078e02ff */
[----:B------:R-:W1:Y:S01]  /*00d0*/  LDCU.64 UR16, c[0x0][0x358] ;  /* 0x00006b00ff1077ac */ /* 0x000e620008000a00 */
[----:B0-----:R-:W-:-:S09]  /*00e0*/  UISETP.NE.AND UP0, UPT, UR5, URZ, UPT ;  /* 0x000000ff0500728c */ /* 0x001fd2000bf05270 */
[----:B-1----:R-:W-:Y:S05]  /*00f0*/  BRA.U UP0, `(.L_x_0) ;  /* 0x0000000100f47547 */ /* 0x002fea000b800000 */
[C---:B------:R-:W-:Y:S01]  /*0100*/  ISETP.GE.U32.AND P1, PT, R14.reuse, 0x4, PT ;  /* 0x000000040e00780c */ /* 0x040fe20003f26070 */
[----:B------:R-:W-:Y:S01]  /*0110*/  IMAD.MOV.U32 R11, RZ, RZ, RZ ;  /* 0x000000ffff0b7224 */ /* 0x000fe200078e00ff */
[----:B------:R-:W-:-:S04]  /*0120*/  LOP3.LUT R16, R14, 0x3, RZ, 0xc0, !PT ;  /* 0x000000030e107812 */ /* 0x000fc800078ec0ff */
[----:B------:R-:W-:-:S07]  /*0130*/  ISETP.NE.AND P0, PT, R16, RZ, PT ;  /* 0x000000ff1000720c */ /* 0x000fce0003f05270 */
[----:B------:R-:W-:Y:S06]  /*0140*/  @!P1 BRA `(.L_x_1) ;  /* 0x0000000000749947 */ /* 0x000fec0003800000 */
[----:B------:R-:W-:Y:S01]  /*0150*/  LOP3.LUT R11, R14, 0x7ffffffc, RZ, 0xc0, !PT ;  /* 0x7ffffffc0e0b7812 */ /* 0x000fe200078ec0ff */
[----:B------:R-:W-:Y:S01]  /*0160*/  IMAD.MOV.U32 R13, RZ, RZ, RZ ;  /* 0x000000ffff0d7224 */ /* 0x000fe200078e00ff */
[----:B------:R-:W-:Y:S01]  /*0170*/  SHF.R.S32.HI R15, RZ, 0x1f, R0 ;  /* 0x0000001fff0f7819 */ /* 0x000fe20000011400 */
[----:B------:R-:W0:Y:S02]  /*0180*/  LDCU.64 UR4, c[0x0][0x388] ;  /* 0x00007100ff0477ac */ /* 0x000e240008000a00 */
[----:B------:R-:W-:-:S07]  /*0190*/  IMAD.MOV R12, RZ, RZ, -R11 ;  /* 0x000000ffff0c7224 */ /* 0x000fce00078e0a0b */
.L_x_2:
[----:B01----:R-:W-:Y:S01]  /*01a0*/  IADD3 R2, P1, PT, R13, UR4, RZ ;  /* 0x000000040d027c10 */ /* 0x003fe2000ff3e0ff */
[----:B------:R-:W-:-:S03]  /*01b0*/  VIADD R12, R12, 0x4 ;  /* 0x000000040c0c7836 */ /* 0x000fc60000000000 */
[----:B------:R-:W-:Y:S01]  /*01c0*/  LEA.HI.X.SX32 R3, R13, UR5, 0x1, P1 ;  /* 0x000000050d037c11 */ /* 0x000fe200088f0eff */
[----:B------:R-:W-:Y:S01]  /*01d0*/  IMAD R13, R10, 0xc, R13 ;  /* 0x0000000c0a0d7824 */ /* 0x000fe200078e020d */
[----:B------:R-:W-:-:S03]  /*01e0*/  IADD3 R4, P1, PT, R0, R2, RZ ;  /* 0x0000000200047210 */ /* 0x000fc60007f3e0ff */
[----:B------:R1:W-:Y:S02]  /*01f0*/  STG.E.U8 desc[UR16][R2.64], RZ ;  /* 0x000000ff02007986 */ /* 0x0003e4000c101110 */
[C---:B------:R-:W-:Y:S01]  /*0200*/  IMAD.X R5, R15.reuse, 0x1, R3, P1 ;  /* 0x000000010f057824 */ /* 0x040fe200008e0603 */
[C---:B------:R-:W-:Y:S01]  /*0210*/  IADD3 R6, P1, PT, R0.reuse, R4, RZ ;  /* 0x0000000400067210 */ /* 0x040fe20007f3e0ff */
[----:B------:R1:W-:Y:S04]  /*0220*/  STG.E.U8 desc[UR16][R2.64+0x1], RZ ;  /* 0x000001ff02007986 */ /* 0x0003e8000c101110 */
[C---:B------:R-:W-:Y:S01]  /*0230*/  IMAD.X R7, R15.reuse, 0x1, R5, P1 ;  /* 0x000000010f077824 */ /* 0x040fe200008e0605 */
[----:B------:R-:W-:Y:S01]  /*0240*/  IADD3 R8, P1, PT, R0, R6, RZ ;  /* 0x0000000600087210 */ /* 0x000fe20007f3e0ff */
[----:B------:R1:W-:Y:S04]  /*0250*/  STG.E.U8 desc[UR16][R2.64+0x2], RZ ;  /* 0x000002ff02007986 */ /* 0x0003e8000c101110 */
[----:B------:R-:W-:Y:S01]  /*0260*/  IMAD.X R9, R15, 0x1, R7, P1 ;  /* 0x000000010f097824 */ /* 0x000fe200008e0607 */
[----:B------:R-:W-:Y:S01]  /*0270*/  ISETP.NE.AND P1, PT, R12, RZ, PT ;  /* 0x000000ff0c00720c */ /* 0x000fe20003f25270 */
[----:B------:R1:W-:Y:S04]  /*0280*/  STG.E.U8 desc[UR16][R4.64], RZ ;  /* 0x000000ff04007986 */ /* 0x0003e8000c101110 */
[----:B------:R1:W-:Y:S04]  /*0290*/  STG.E.U8 desc[UR16][R4.64+0x1], RZ ;  /* 0x000001ff04007986 */ /* 0x0003e8000c101110 */
[----:B------:R1:W-:Y:S04]  /*02a0*/  STG.E.U8 desc[UR16][R4.64+0x2], RZ ;  /* 0x000002ff04007986 */ /* 0x0003e8000c101110 */
[----:B------:R1:W-:Y:S04]  /*02b0*/  STG.E.U8 desc[UR16][R6.64], RZ ;  /* 0x000000ff06007986 */ /* 0x0003e8000c101110 */
[----:B------:R1:W-:Y:S04]  /*02c0*/  STG.E.U8 desc[UR16][R6.64+0x1], RZ ;  /* 0x000001ff06007986 */ /* 0x0003e8000c101110 */
[----:B------:R1:W-:Y:S04]  /*02d0*/  STG.E.U8 desc[UR16][R6.64+0x2], RZ ;  /* 0x000002ff06007986 */ /* 0x0003e8000c101110 */
[----:B------:R1:W-:Y:S04]  /*02e0*/  STG.E.U8 desc[UR16][R8.64], RZ ;  /* 0x000000ff08007986 */ /* 0x0003e8000c101110 */
[----:B------:R1:W-:Y:S04]  /*02f0*/  STG.E.U8 desc[UR16][R8.64+0x1], RZ ;  /* 0x000001ff08007986 */ /* 0x0003e8000c101110 */
[----:B------:R1:W-:Y:S01]  /*0300*/  STG.E.U8 desc[UR16][R8.64+0x2], RZ ;  /* 0x000002ff08007986 */ /* 0x0003e2000c101110 */
[----:B------:R-:W-:Y:S05]  /*0310*/  @P1 BRA `(.L_x_2) ;  /* 0xfffffffc00a01947 */ /* 0x000fea000383ffff */
.L_x_1:
[----:B------:R-:W-:Y:S05]  /*0320*/  @!P0 EXIT ;  /* 0x000000000000894d */ /* 0x000fea0003800000 */
[----:B------:R-:W-:Y:S02]  /*0330*/  ISETP.NE.AND P1, PT, R16, 0x1, PT ;  /* 0x000000011000780c */ /* 0x000fe40003f25270 */
[----:B-1----:R-:W-:-:S04]  /*0340*/  LOP3.LUT R2, R14, 0x1, RZ, 0xc0, !PT ;  /* 0x000000010e027812 */ /* 0x002fc800078ec0ff */
[----:B------:R-:W-:-:S07]  /*0350*/  ISETP.NE.U32.AND P0, PT, R2, 0x1, PT ;  /* 0x000000010200780c */ /* 0x000fce0003f05070 */
[----:B------:R-:W-:Y:S06]  /*0360*/  @!P1 BRA `(.L_x_3) ;  /* 0x0000000000349947 */ /* 0x000fec0003800000 */
[----:B------:R-:W0:Y:S01]  /*0370*/  LDCU.64 UR4, c[0x0][0x388] ;  /* 0x00007100ff0477ac */ /* 0x000e220008000a00 */
[----:B------:R-:W-:Y:S02]  /*0380*/  IMAD R3, R0, R11, RZ ;  /* 0x0000000b00037224 */ /* 0x000fe400078e02ff */
[----:B------:R-:W-:-:S03]  /*0390*/  VIADD R11, R11, 0x2 ;  /* 0x000000020b0b7836 */ /* 0x000fc60000000000 */
[----:B0-----:R-:W-:-:S04]  /*03a0*/  IADD3 R2, P1, PT, R3, UR4, RZ ;  /* 0x0000000403027c10 */ /* 0x001fc8000ff3e0ff */
[----:B------:R-:W-:Y:S02]  /*03b0*/  LEA.HI.X.SX32 R3, R3, UR5, 0x1, P1 ;  /* 0x0000000503037c11 */ /* 0x000fe400088f0eff */
[----:B------:R-:W-:-:S03]  /*03c0*/  IADD3 R4, P1, PT, R0, R2, RZ ;  /* 0x0000000200047210 */ /* 0x000fc60007f3e0ff */
[----:B------:R0:W-:Y:S01]  /*03d0*/  STG.E.U8 desc[UR16][R2.64], RZ ;  /* 0x000000ff02007986 */ /* 0x0001e2000c101110 */
[----:B------:R-:W-:-:S03]  /*03e0*/  LEA.HI.X.SX32 R5, R0, R3, 0x1, P1 ;  /* 0x0000000300057211 */ /* 0x000fc600008f0eff */
[----:B------:R0:W-:Y:S04]  /*03f0*/  STG.E.U8 desc[UR16][R2.64+0x1], RZ ;  /* 0x000001ff02007986 */ /* 0x0001e8000c101110 */
[----:B------:R0:W-:Y:S04]  /*0400*/  STG.E.U8 desc[UR16][R2.64+0x2], RZ ;  /* 0x000002ff02007986 */ /* 0x0001e8000c101110 */
[----:B------:R0:W-:Y:S04]  /*0410*/  STG.E.U8 desc[UR16][R4.64], RZ ;  /* 0x000000ff04007986 */ /* 0x0001e8000c101110 */
[----:B------:R0:W-:Y:S04]  /*0420*/  STG.E.U8 desc[UR16][R4.64+0x1], RZ ;  /* 0x000001ff04007986 */ /* 0x0001e8000c101110 */
[----:B------:R0:W-:Y:S02]  /*0430*/  STG.E.U8 desc[UR16][R4.64+0x2], RZ ;  /* 0x000002ff04007986 */ /* 0x0001e4000c101110 */
.L_x_3:
[----:B------:R-:W-:Y:S05]  /*0440*/  @P0 EXIT ;  /* 0x000000000000094d */ /* 0x000fea0003800000 */
[----:B------:R-:W0:Y:S01]  /*0450*/  LDCU.64 UR4, c[0x0][0x388] ;  /* 0x00007100ff0477ac */ /* 0x000e220008000a00 */
[----:B------:R-:W-:-:S05]  /*0460*/  IMAD R0, R0, R11, RZ ;  /* 0x0000000b00007224 */ /* 0x000fca00078e02ff */
[----:B0-----:R-:W-:-:S04]  /*0470*/  IADD3 R2, P0, PT, R0, UR4, RZ ;  /* 0x0000000400027c10 */ /* 0x001fc8000ff1e0ff */
[----:B------:R-:W-:-:S05]  /*0480*/  LEA.HI.X.SX32 R3, R0, UR5, 0x1, P0 ;  /* 0x0000000500037c11 */ /* 0x000fca00080f0eff */
[----:B------:R-:W-:Y:S04]  /*0490*/  STG.E.U8 desc[UR16][R2.64], RZ ;  /* 0x000000ff02007986 */ /* 0x000fe8000c101110 */
[----:B------:R-:W-:Y:S04]  /*04a0*/  STG.E.U8 desc[UR16][R2.64+0x1], RZ ;  /* 0x000001ff02007986 */ /* 0x000fe8000c101110 */
[----:B------:R-:W-:Y:S01]  /*04b0*/  STG.E.U8 desc[UR16][R2.64+0x2], RZ ;  /* 0x000002ff02007986 */ /* 0x000fe2000c101110 */
[----:B------:R-:W-:Y:S05]  /*04c0*/  EXIT ;  /* 0x000000000000794d */ /* 0x000fea0003800000 */
.L_x_0:
[----:B------:R-:W0:Y:S01]  /*04d0*/  LDCU.64 UR14, c[0x0][0x380] ;  /* 0x00007000ff0e77ac */ /* 0x000e220008000a00 */
[----:B------:R-:W-:Y:S01]  /*04e0*/  CS2R R6, SRZ ;  /* 0x0000000000067805 */ /* 0x000fe2000001ff00 */
[----:B------:R-:W-:Y:S01]  /*04f0*/  IMAD.MOV.U32 R9, RZ, RZ, RZ ;  /* 0x000000ffff097224 */ /* 0x000fe200078e00ff */
[----:B------:R-:W1:Y:S01]  /*0500*/  LDCU.64 UR6, c[0x0][0x390] ;  /* 0x00007200ff0677ac */ /* 0x000e620008000a00 */
[----:B------:R-:W-:-:S04]  /*0510*/  UIMAD UR5, UR5, UR5, URZ ;  /* 0x00000005050572a4 */ /* 0x000fc8000f8e02ff */
[----:B------:R-:W-:Y:S02]  /*0520*/  UISETP.LT.U32.AND UP0, UPT, UR5, 0x1, UPT ;  /* 0x000000010500788c */ /* 0x000fe4000bf01070 */
[----:B------:R-:W-:Y:S02]  /*0530*/  IMAD R3, R0, UR5, RZ ;  /* 0x0000000500037c24 */ /* 0x000fe4000f8e02ff */
[----:B------:R-:W-:-:S03]  /*0540*/  USEL UR10, UR5, 0x1, !UP0 ;  /* 0x00000001050a7887 */ /* 0x000fc6000c000000 */
[C---:B0-----:R-:W-:Y:S01]  /*0550*/  IADD3 R2, P0, PT, R3.reuse, UR14, RZ ;  /* 0x0000000e03027c10 */ /* 0x041fe2000ff1e0ff */
[----:B------:R-:W-:Y:S02]  /*0560*/  ULOP3.LUT UR11, UR10, 0x5, URZ, 0xc0, !UPT ;  /* 0x000000050a0b7892 */ /* 0x000fe4000f8ec0ff */
[----:B-1----:R-:W-:Y:S01]  /*0570*/  UIADD3 UR8, UP0, UPT, UR6, 0x10, URZ ;  /* 0x0000001006087890 */ /* 0x002fe2000ff1e0ff */
[----:B------:R-:W-:Y:S01]  /*0580*/  LEA.HI.X.SX32 R3, R3, UR15, 0x1, P0 ;  /* 0x0000000f03037c11 */ /* 0x000fe200080f0eff */
[----:B------:R-:W-:Y:S02]  /*0590*/  UIADD3 UR4, UPT, UPT, UR11, -0x1, URZ ;  /* 0xffffffff0b047890 */ /* 0x000fe4000fffe0ff */
[----:B------:R-:W-:Y:S02]  /*05a0*/  ULOP3.LUT UR12, UR10, 0xfffffff8, URZ, 0xc0, !UPT ;  /* 0xfffffff80a0c7892 */ /* 0x000fe4000f8ec0ff */
[----:B------:R-:W-:Y:S02]  /*05b0*/  UIADD3.X UR7, UPT, UPT, URZ, UR7, URZ, UP0, !UPT ;  /* 0x00000007ff077290 */ /* 0x000fe400087fe4ff */
[----:B------:R-:W-:-:S02]  /*05c0*/  UISETP.GE.U32.AND UP0, UPT, UR4, 0x3, UPT ;  /* 0x000000030400788c */ /* 0x000fc4000bf06070 */
[----:B------:R-:W-:Y:S01]  /*05d0*/  UIADD3 UR9, UPT, UPT, -UR12, URZ, URZ ;  /* 0x000000ff0c097290 */ /* 0x000fe2000fffe1ff */
[----:B------:R-:W-:-:S11]  /*05e0*/  UMOV UR4, URZ ;  /* 0x000000ff00047c82 */ /* 0x000fd60008000000 */
.L_x_8:
[----:B------:R-:W2:Y:S01]  /*05f0*/  LDG.E.U8 R11, desc[UR16][R2.64] ;  /* 0x00000010020b7981 */ /* 0x000ea2000c1e1100 */
[----:B0-----:R-:W0:Y:S03]  /*0600*/  LDCU UR18, c[0x0][0x3a0] ;  /* 0x00007400ff1277ac */ /* 0x001e260008000800 */
[----:B------:R-:W3:Y:S04]  /*0610*/  LDG.E.U8 R10, desc[UR16][R2.64+0x1] ;  /* 0x00000110020a7981 */ /* 0x000ee8000c1e1100 */
[----:B----4-:R-:W4:Y:S01]  /*0620*/  LDG.E.U8 R8, desc[UR16][R2.64+0x2] ;  /* 0x0000021002087981 */ /* 0x010f22000c1e1100 */
[----:B------:R-:W-:Y:S01]  /*0630*/  UISETP.GE.U32.AND UP1, UPT, UR5, 0x8, UPT ;  /* 0x000000080500788c */ /* 0x000fe2000bf26070 */
[----:B------:R-:W-:Y:S01]  /*0640*/  IMAD.MOV.U32 R12, RZ, RZ, RZ ;  /* 0x000000ffff0c7224 */ /* 0x000fe200078e00ff */
[----:B0-----:R-:W-:Y:S01]  /*0650*/  UIMAD UR13, UR4, UR18, URZ ;  /* 0x00000012040d72a4 */ /* 0x001fe2000f8e02ff */
[----:B--2---:R-:W-:-:S02]  /*0660*/  I2FP.F32.U32 R11, R11 ;  /* 0x0000000b000b7245 */ /* 0x004fc40000201000 */
[----:B---3--:R-:W-:Y:S02]  /*0670*/  I2FP.F32.U32 R10, R10 ;  /* 0x0000000a000a7245 */ /* 0x008fe40000201000 */
[----:B----4-:R-:W-:Y:S02]  /*0680*/  I2FP.F32.U32 R8, R8 ;  /* 0x0000000800087245 */ /* 0x010fe40000201000 */
[----:B------:R-:W-:Y:S05]  /*0690*/  BRA.U !UP1, `(.L_x_4) ;  /* 0x0000000509787547 */ /* 0x000fea000b800000 */
[----:B------:R-:W-:Y:S02]  /*06a0*/  UMOV UR6, UR8 ;  /* 0x0000000800067c82 */ /* 0x000fe40008000000 */
[----:B------:R-:W-:-:S03]  /*06b0*/  UIMAD.WIDE.U32 UR14, UR13, 0x4, UR6 ;  /* 0x000000040d0e78a5 */ /* 0x000fc6000f8e0006 */
[----:B------:R-:W-:-:S03]  /*06c0*/  UMOV UR6, UR9 ;  /* 0x0000000900067c82 */ /* 0x000fc60008000000 */
[----:B------:R-:W-:Y:S02]  /*06d0*/  IMAD.U32 R13, RZ, RZ, UR15 ;  /* 0x0000000fff0d7e24 */ /* 0x000fe4000f8e00ff */
[----:B------:R-:W-:Y:S02]  /*06e0*/  IMAD.U32 R5, RZ, RZ, UR15 ;  /* 0x0000000fff057e24 */ /* 0x000fe4000f8e00ff */
[----:B------:R-:W-:Y:S02]  /*06f0*/  IMAD.U32 R4, RZ, RZ, UR14 ;  /* 0x0000000eff047e24 */ /* 0x000fe4000f8e00ff */
[----:B------:R-:W-:Y:S02]  /*0700*/  IMAD.U32 R12, RZ, RZ, UR14 ;  /* 0x0000000eff0c7e24 */ /* 0x000fe4000f8e00ff */
[----:B------:R-:W-:-:S07]  /*0710*/  IMAD.MOV.U32 R5, RZ, RZ, R13 ;  /* 0x000000ffff057224 */ /* 0x000fce00078e000d */
.L_x_5:
[----:B--2---:R-:W2:Y:S04]  /*0720*/  LDG.E R27, desc[UR16][R4.64+-0x10] ;  /* 0xfffff010041b7981 */ /* 0x004ea8000c1e1900 */
[----:B---3--:R-:W3:Y:S04]  /*0730*/  LDG.E R25, desc[UR16][R4.64+-0xc] ;  /* 0xfffff41004197981 */ /* 0x008ee8000c1e1900 */
[----:B------:R-:W4:Y:S04]  /*0740*/  LDG.E R23, desc[UR16][R4.64+-0x8] ;  /* 0xfffff81004177981 */ /* 0x000f28000c1e1900 */
[----:B------:R-:W5:Y:S04]  /*0750*/  LDG.E R21, desc[UR16][R4.64+-0x4] ;  /* 0xfffffc1004157981 */ /* 0x000f68000c1e1900 */
[----:B------:R-:W5:Y:S04]  /*0760*/  LDG.E R19, desc[UR16][R4.64] ;  /* 0x0000001004137981 */ /* 0x000f68000c1e1900 */
[----:B0-----:R-:W5:Y:S04]  /*0770*/  LDG.E R17, desc[UR16][R4.64+0x4] ;  /* 0x0000041004117981 */ /* 0x001f68000c1e1900 */
[----:B------:R-:W5:Y:S04]  /*0780*/  LDG.E R15, desc[UR16][R4.64+0x8] ;  /* 0x00000810040f7981 */ /* 0x000f68000c1e1900 */
[----:B------:R0:W5:Y:S01]  /*0790*/  LDG.E R13, desc[UR16][R4.64+0xc] ;  /* 0x00000c10040d7981 */ /* 0x000162000c1e1900 */
[----:B------:R-:W-:Y:S01]  /*07a0*/  I2FP.F32.S32 R7, R7 ;  /* 0x0000000700077245 */ /* 0x000fe20000201400 */
[----:B------:R-:W-:Y:S01]  /*07b0*/  UIADD3 UR6, UPT, UPT, UR6, 0x8, URZ ;  /* 0x0000000806067890 */ /* 0x000fe2000fffe0ff */
[----:B------:R-:W-:-:S02]  /*07c0*/  I2FP.F32.S32 R12, R9 ;  /* 0x00000009000c7245 */ /* 0x000fc40000201400 */
[----:B------:R-:W-:Y:S01]  /*07d0*/  I2FP.F32.S32 R9, R6 ;  /* 0x0000000600097245 */ /* 0x000fe20000201400 */
[----:B------:R-:W-:Y:S01]  /*07e0*/  UISETP.NE.AND UP1, UPT, UR6, URZ, UPT ;  /* 0x000000ff0600728c */ /* 0x000fe2000bf25270 */
[----:B0-----:R-:W-:-:S05]  /*07f0*/  IADD3 R4, P0, PT, R4, 0x20, RZ ;  /* 0x0000002004047810 */ /* 0x001fca0007f1e0ff */
[----:B------:R-:W-:Y:S02]  /*0800*/  IMAD.X R5, RZ, RZ, R5, P0 ;  /* 0x000000ffff057224 */ /* 0x000fe400000e0605 */
[-C--:B--2---:R-:W-:Y:S01]  /*0810*/  FFMA R7, R10, R27.reuse, R7 ;  /* 0x0000001b0a077223 */ /* 0x084fe20000000007 */
[-C--:B------:R-:W-:Y:S01]  /*0820*/  FFMA R12, R11, R27.reuse, R12 ;  /* 0x0000001b0b0c7223 */ /* 0x080fe2000000000c */
[----:B------:R-:W-:-:S04]  /*0830*/  FFMA R9, R8, R27, R9 ;  /* 0x0000001b08097223 */ /* 0x000fc80000000009 */
[----:B------:R-:W0:Y:S08]  /*0840*/  F2I.TRUNC.NTZ R7, R7 ;  /* 0x0000000700077305 */ /* 0x000e30000020f100 */
[----:B------:R-:W1:Y:S01]  /*0850*/  F2I.TRUNC.NTZ R12, R12 ;  /* 0x0000000c000c7305 */ /* 0x000e62000020f100 */
[----:B0-----:R-:W-:-:S07]  /*0860*/  I2FP.F32.S32 R27, R7 ;  /* 0x00000007001b7245 */ /* 0x001fce0000201400 */
[----:B------:R-:W0:Y:S01]  /*0870*/  F2I.TRUNC.NTZ R9, R9 ;  /* 0x0000000900097305 */ /* 0x000e22000020f100 */
[----:B---3--:R-:W-:Y:S01]  /*0880*/  FFMA R27, R10, R25, R27 ;  /* 0x000000190a1b7223 */ /* 0x008fe2000000001b */
[----:B-1----:R-:W-:-:S06]  /*0890*/  I2FP.F32.S32 R6, R12 ;  /* 0x0000000c00067245 */ /* 0x002fcc0000201400 */
[----:B------:R-:W1:Y:S01]  /*08a0*/  F2I.TRUNC.NTZ R27, R27 ;  /* 0x0000001b001b7305 */ /* 0x000e62000020f100 */
[----:B------:R-:W-:Y:S01]  /*08b0*/  FFMA R6, R11, R25, R6 ;  /* 0x000000190b067223 */ /* 0x000fe20000000006 */
[----:B0-----:R-:W-:-:S06]  /*08c0*/  I2FP.F32.S32 R29, R9 ;  /* 0x00000009001d7245 */ /* 0x001fcc0000201400 */
[----:B------:R-:W0:Y:S01]  /*08d0*/  F2I.TRUNC.NTZ R6, R6 ;  /* 0x0000000600067305 */ /* 0x000e22000020f100 */
[----:B------:R-:W-:Y:S01]  /*08e0*/  FFMA R29, R8, R25, R29 ;  /* 0x00000019081d7223 */ /* 0x000fe2000000001d */
[----:B-1----:R-:W-:-:S06]  /*08f0*/  I2FP.F32.S32 R7, R27 ;  /* 0x0000001b00077245 */ /* 0x002fcc0000201400 */
[----:B------:R-:W1:Y:S01]  /*0900*/  F2I.TRUNC.NTZ R29, R29 ;  /* 0x0000001d001d7305 */ /* 0x000e62000020f100 */
[----:B----4-:R-:W-:Y:S01]  /*0910*/  FFMA R7, R10, R23, R7 ;  /* 0x000000170a077223 */ /* 0x010fe20000000007 */
[----:B0-----:R-:W-:-:S06]  /*0920*/  I2FP.F32.S32 R12, R6 ;  /* 0x00000006000c7245 */ /* 0x001fcc0000201400 */
[----:B------:R-:W0:Y:S01]  /*0930*/  F2I.TRUNC.NTZ R7, R7 ;  /* 0x0000000700077305 */ /* 0x000e22000020f100 */
[----:B------:R-:W-:Y:S01]  /*0940*/  FFMA R12, R11, R23, R12 ;  /* 0x000000170b0c7223 */ /* 0x000fe2000000000c */
[----:B-1----:R-:W-:-:S06]  /*0950*/  I2FP.F32.S32 R9, R29 ;  /* 0x0000001d00097245 */ /* 0x002fcc0000201400 */
[----:B------:R-:W1:Y:S01]  /*0960*/  F2I.TRUNC.NTZ R12, R12 ;  /* 0x0000000c000c7305 */ /* 0x000e62000020f100 */
[----:B------:R-:W-:Y:S01]  /*0970*/  FFMA R9, R8, R23, R9 ;  /* 0x0000001708097223 */ /* 0x000fe20000000009 */
[----:B0-----:R-:W-:-:S06]  /*0980*/  I2FP.F32.S32 R23, R7 ;  /* 0x0000000700177245 */ /* 0x001fcc0000201400 */
[----:B------:R-:W0:Y:S01]  /*0990*/  F2I.TRUNC.NTZ R9, R9 ;  /* 0x0000000900097305 */ /* 0x000e22000020f100 */
[----:B-----5:R-:W-:Y:S01]  /*09a0*/  FFMA R23, R10, R21, R23 ;  /* 0x000000150a177223 */ /* 0x020fe20000000017 */
        /* <DEDUP_REMOVED lines=26> */
[----:B0-----:R-:W-:Y:S01]  /*0b50*/  I2FP.F32.S32 R12, R6 ;  /* 0x00000006000c7245 */ /* 0x001fe20000201400 */
[----:B------:R-:W-:-:S04]  /*0b60*/  FFMA R6, R10, R15, R7 ;  /* 0x0000000f0a067223 */ /* 0x000fc80000000007 */
[----:B------:R-:W-:Y:S02]  /*0b70*/  FFMA R12, R11, R15, R12 ;  /* 0x0000000f0b0c7223 */ /* 0x000fe4000000000c */
[----:B------:R-:W0:Y:S01]  /*0b80*/  F2I.TRUNC.NTZ R6, R6 ;  /* 0x0000000600067305 */ /* 0x000e22000020f100 */
[----:B-1----:R-:W-:-:S05]  /*0b90*/  I2FP.F32.S32 R9, R21 ;  /* 0x0000001500097245 */ /* 0x002fca0000201400 */
[----:B------:R-:W-:Y:S02]  /*0ba0*/  FFMA R15, R8, R15, R9 ;  /* 0x0000000f080f7223 */ /* 0x000fe40000000009 */
[----:B------:R-:W1:Y:S01]  /*0bb0*/  F2I.TRUNC.NTZ R12, R12 ;  /* 0x0000000c000c7305 */ /* 0x000e62000020f100 */
[----:B0-----:R-:W-:-:S07]  /*0bc0*/  I2FP.F32.S32 R7, R6 ;  /* 0x0000000600077245 */ /* 0x001fce0000201400 */
[----:B------:R-:W0:Y:S01]  /*0bd0*/  F2I.TRUNC.NTZ R15, R15 ;  /* 0x0000000f000f7305 */ /* 0x000e22000020f100 */
[----:B------:R-:W-:Y:S01]  /*0be0*/  FFMA R7, R10, R13, R7 ;  /* 0x0000000d0a077223 */ /* 0x000fe20000000007 */
[----:B-1----:R-:W-:-:S06]  /*0bf0*/  I2FP.F32.S32 R14, R12 ;  /* 0x0000000c000e7245 */ /* 0x002fcc0000201400 */
[----:B------:R-:W1:Y:S01]  /*0c00*/  F2I.TRUNC.NTZ R7, R7 ;  /* 0x0000000700077305 */ /* 0x000e62000020f100 */
[----:B------:R-:W-:Y:S01]  /*0c10*/  FFMA R14, R11, R13, R14 ;  /* 0x0000000d0b0e7223 */ /* 0x000fe2000000000e */
[----:B0-----:R-:W-:-:S06]  /*0c20*/  I2FP.F32.S32 R17, R15 ;  /* 0x0000000f00117245 */ /* 0x001fcc0000201400 */
[----:B------:R0:W2:Y:S01]  /*0c30*/  F2I.TRUNC.NTZ R9, R14 ;  /* 0x0000000e00097305 */ /* 0x0000a2000020f100 */
[----:B------:R-:W-:-:S07]  /*0c40*/  FFMA R17, R8, R13, R17 ;  /* 0x0000000d08117223 */ /* 0x000fce0000000011 */
[----:B------:R0:W3:Y:S01]  /*0c50*/  F2I.TRUNC.NTZ R6, R17 ;  /* 0x0000001100067305 */ /* 0x0000e2000020f100 */
[----:B-1----:R-:W-:Y:S05]  /*0c60*/  BRA.U UP1, `(.L_x_5) ;  /* 0xfffffff901ac7547 */ /* 0x002fea000b83ffff */
[----:B------:R-:W-:-:S07]  /*0c70*/  IMAD.U32 R12, RZ, RZ, UR12 ;  /* 0x0000000cff0c7e24 */ /* 0x000fce000f8e00ff */
.L_x_4:
[----:B------:R-:W-:-:S09]  /*0c80*/  UISETP.NE.AND UP1, UPT, UR11, URZ, UPT ;  /* 0x000000ff0b00728c */ /* 0x000fd2000bf25270 */
[----:B------:R-:W-:Y:S05]  /*0c90*/  BRA.U !UP1, `(.L_x_6) ;  /* 0x0000000509047547 */ /* 0x000fea000b800000 */
[----:B------:R-:W-:Y:S01]  /*0ca0*/  ULOP3.LUT UP1, URZ, UR10, 0x1, URZ, 0xc0, !UPT ;  /* 0x000000010aff7892 */ /* 0x000fe2000f82c0ff */
[----:B------:R-:W-:Y:S10]  /*0cb0*/  BRA.U !UP0, `(.L_x_7) ;  /* 0x0000000108c47547 */ /* 0x000ff4000b800000 */
[----:B------:R-:W1:Y:S01]  /*0cc0*/  LDC.64 R18, c[0x0][0x390] ;  /* 0x0000e400ff127b82 */ /* 0x000e620000000a00 */
[----:B------:R-:W-:-:S07]  /*0cd0*/  VIADD R13, R12, UR13 ;  /* 0x0000000d0c0d7c36 */ /* 0x000fce0008000000 */
[----:B------:R-:W4:Y:S01]  /*0ce0*/  LDC.64 R4, c[0x0][0x390] ;  /* 0x0000e400ff047b82 */ /* 0x000f220000000a00 */
[----:B-1----:R-:W-:-:S06]  /*0cf0*/  IMAD.WIDE.U32 R18, R13, 0x4, R18 ;  /* 0x000000040d127825 */ /* 0x002fcc00078e0012 */
[----:B------:R-:W5:Y:S01]  /*0d00*/  LDG.E R19, desc[UR16][R18.64] ;  /* 0x0000001012137981 */ /* 0x000f62000c1e1900 */
[----:B------:R-:W-:-:S05]  /*0d10*/  IADD3 R13, P0, PT, R12, UR13, RZ ;  /* 0x0000000d0c0d7c10 */ /* 0x000fca000ff1e0ff */
[----:B0-----:R-:W-:Y:S01]  /*0d20*/  IMAD.X R14, RZ, RZ, RZ, P0 ;  /* 0x000000ffff0e7224 */ /* 0x001fe200000e06ff */
[----:B----4-:R-:W-:-:S04]  /*0d30*/  LEA R16, P0, R13, R4, 0x2 ;  /* 0x000000040d107211 */ /* 0x010fc800078010ff */
[----:B------:R-:W-:-:S05]  /*0d40*/  LEA.HI.X R17, R13, R5, R14, 0x2, P0 ;  /* 0x000000050d117211 */ /* 0x000fca00000f140e */
[----:B------:R-:W4:Y:S04]  /*0d50*/  LDG.E R13, desc[UR16][R16.64+0x4] ;  /* 0x00000410100d7981 */ /* 0x000f28000c1e1900 */
[----:B------:R-:W4:Y:S04]  /*0d60*/  LDG.E R5, desc[UR16][R16.64+0x8] ;  /* 0x0000081010057981 */ /* 0x000f28000c1e1900 */
[----:B------:R0:W4:Y:S01]  /*0d70*/  LDG.E R15, desc[UR16][R16.64+0xc] ;  /* 0x00000c10100f7981 */ /* 0x000122000c1e1900 */
[----:B------:R-:W-:Y:S01]  /*0d80*/  I2FP.F32.S32 R7, R7 ;  /* 0x0000000700077245 */ /* 0x000fe20000201400 */
[----:B------:R-:W-:Y:S01]  /*0d90*/  VIADD R12, R12, 0x4 ;  /* 0x000000040c0c7836 */ /* 0x000fe20000000000 */
[----:B--2---:R-:W-:-:S02]  /*0da0*/  I2FP.F32.S32 R4, R9 ;  /* 0x0000000900047245 */ /* 0x004fc40000201400 */
[----:B---3--:R-:W-:Y:S01]  /*0db0*/  I2FP.F32.S32 R9, R6 ;  /* 0x0000000600097245 */ /* 0x008fe20000201400 */
[-C--:B-----5:R-:W-:Y:S02]  /*0dc0*/  FFMA R7, R10, R19.reuse, R7 ;  /* 0x000000130a077223 */ /* 0x0a0fe40000000007 */
[-C--:B------:R-:W-:Y:S02]  /*0dd0*/  FFMA R4, R11, R19.reuse, R4 ;  /* 0x000000130b047223 */ /* 0x080fe40000000004 */
[----:B------:R-:W-:Y:S02]  /*0de0*/  FFMA R9, R8, R19, R9 ;  /* 0x0000001308097223 */ /* 0x000fe40000000009 */
[----:B------:R-:W0:Y:S08]  /*0df0*/  F2I.TRUNC.NTZ R7, R7 ;  /* 0x0000000700077305 */ /* 0x000e30000020f100 */
[----:B------:R-:W1:Y:S01]  /*0e00*/  F2I.TRUNC.NTZ R4, R4 ;  /* 0x0000000400047305 */ /* 0x000e62000020f100 */
[----:B0-----:R-:W-:-:S07]  /*0e10*/  I2FP.F32.S32 R17, R7 ;  /* 0x0000000700117245 */ /* 0x001fce0000201400 */
[----:B------:R-:W0:Y:S01]  /*0e20*/  F2I.TRUNC.NTZ R9, R9 ;  /* 0x0000000900097305 */ /* 0x000e22000020f100 */
[----:B----4-:R-:W-:Y:S01]  /*0e30*/  FFMA R17, R10, R13, R17 ;  /* 0x0000000d0a117223 */ /* 0x010fe20000000011 */
        /* <DEDUP_REMOVED lines=22> */
[----:B------:R4:W0:Y:S01]  /*0fa0*/  F2I.TRUNC.NTZ R9, R14 ;  /* 0x0000000e00097305 */ /* 0x000822000020f100 */
[----:B------:R-:W-:-:S07]  /*0fb0*/  FFMA R13, R8, R15, R13 ;  /* 0x0000000f080d7223 */ /* 0x000fce000000000d */
[----:B-1----:R4:W2:Y:S02]  /*0fc0*/  F2I.TRUNC.NTZ R6, R13 ;  /* 0x0000000d00067305 */ /* 0x0028a4000020f100 */
.L_x_7:
[----:B------:R-:W-:Y:S05]  /*0fd0*/  BRA.U !UP1, `(.L_x_6) ;  /* 0x0000000109347547 */ /* 0x000fea000b800000 */
[----:B------:R-:W1:Y:S01]  /*0fe0*/  LDC.64 R4, c[0x0][0x390] ;  /* 0x0000e400ff047b82 */ /* 0x000e620000000a00 */
[----:B----4-:R-:W-:-:S04]  /*0ff0*/  VIADD R13, R12, UR13 ;  /* 0x0000000d0c0d7c36 */ /* 0x010fc80008000000 */
[----:B-1----:R-:W-:-:S06]  /*1000*/  IMAD.WIDE.U32 R4, R13, 0x4, R4 ;  /* 0x000000040d047825 */ /* 0x002fcc00078e0004 */
[----:B------:R-:W4:Y:S01]  /*1010*/  LDG.E R5, desc[UR16][R4.64] ;  /* 0x0000001004057981 */ /* 0x000f22000c1e1900 */
[----:B0-2---:R-:W-:Y:S02]  /*1020*/  I2FP.F32.S32 R12, R9 ;  /* 0x00000009000c7245 */ /* 0x005fe40000201400 */
[----:B------:R-:W-:-:S03]  /*1030*/  I2FP.F32.S32 R7, R7 ;  /* 0x0000000700077245 */ /* 0x000fc60000201400 */
[-C--:B----4-:R-:W-:Y:S01]  /*1040*/  FFMA R9, R11, R5.reuse, R12 ;  /* 0x000000050b097223 */ /* 0x090fe2000000000c */
[----:B---3--:R-:W-:Y:S01]  /*1050*/  I2FP.F32.S32 R11, R6 ;  /* 0x00000006000b7245 */ /* 0x008fe20000201400 */
[----:B------:R-:W-:-:S04]  /*1060*/  FFMA R7, R10, R5, R7 ;  /* 0x000000050a077223 */ /* 0x000fc80000000007 */
[----:B------:R-:W-:Y:S01]  /*1070*/  FFMA R6, R8, R5, R11 ;  /* 0x0000000508067223 */ /* 0x000fe2000000000b */
[----:B------:R-:W1:Y:S08]  /*1080*/  F2I.TRUNC.NTZ R9, R9 ;  /* 0x0000000900097305 */ /* 0x000e70000020f100 */
[----:B------:R-:W0:Y:S08]  /*1090*/  F2I.TRUNC.NTZ R7, R7 ;  /* 0x0000000700077305 */ /* 0x000e30000020f100 */
[----:B-1----:R-:W2:Y:S02]  /*10a0*/  F2I.TRUNC.NTZ R6, R6 ;  /* 0x0000000600067305 */ /* 0x002ea4000020f100 */
.L_x_6:
[----:B------:R-:W1:Y:S01]  /*10b0*/  LDCU.64 UR14, c[0x0][0x388] ;  /* 0x00007100ff0e77ac */ /* 0x000e620008000a00 */
[----:B------:R-:W-:Y:S01]  /*10c0*/  IMAD R5, R0, UR4, RZ ;  /* 0x0000000400057c24 */ /* 0x000fe2000f8e02ff */
[----:B------:R-:W-:-:S04]  /*10d0*/  UIADD3 UR4, UPT, UPT, UR4, 0x1, URZ ;  /* 0x0000000104047890 */ /* 0x000fc8000fffe0ff */
[----:B------:R-:W-:Y:S01]  /*10e0*/  UISETP.NE.AND UP1, UPT, UR4, UR18, UPT ;  /* 0x000000120400728c */ /* 0x000fe2000bf25270 */
[----:B-1----:R-:W-:-:S04]  /*10f0*/  IADD3 R4, P0, PT, R5, UR14, RZ ;  /* 0x0000000e05047c10 */ /* 0x002fc8000ff1e0ff */
[----:B------:R-:W-:-:S05]  /*1100*/  LEA.HI.X.SX32 R5, R5, UR15, 0x1, P0 ;  /* 0x0000000f05057c11 */ /* 0x000fca00080f0eff */
[----:B0-2---:R0:W-:Y:S04]  /*1110*/  STG.E.U8 desc[UR16][R4.64], R9 ;  /* 0x0000000904007986 */ /* 0x0051e8000c101110 */
[----:B------:R0:W-:Y:S04]  /*1120*/  STG.E.U8 desc[UR16][R4.64+0x1], R7 ;  /* 0x0000010704007986 */ /* 0x0001e8000c101110 */
[----:B---3--:R0:W-:Y:S01]  /*1130*/  STG.E.U8 desc[UR16][R4.64+0x2], R6 ;  /* 0x0000020604007986 */ /* 0x0081e2000c101110 */
[----:B------:R-:W-:Y:S05]  /*1140*/  BRA.U UP1, `(.L_x_8) ;  /* 0xfffffff501287547 */ /* 0x000fea000b83ffff */
[----:B------:R-:W-:Y:S05]  /*1150*/  EXIT ;  /* 0x000000000000794d */ /* 0x000fea0003800000 */
.L_x_9:
[----:B------:R-:W-:-:S00]  /*1160*/  BRA `(.L_x_9) ;  /* 0xfffffffc00fc7947 */ /* 0x000fc0000383ffff */
[----:B------:R-:W-:-:S00]  /*1170*/  NOP ;  /* 0x0000000000007918 */ /* 0x000fc00000000000 */
        /* <DEDUP_REMOVED lines=8> */
.L_x_10:


//--------------------- .nv.shared.reserved.0     --------------------------
	.section	.nv.shared.reserved.0,"aw",@nobits
	.weak		__nv_reservedSMEM_offset_0_alias
	.size		__nv_reservedSMEM_offset_0_alias, 0, 64
	.other		__nv_reservedSMEM_offset_0_alias,@"STO_CUDA_RESERVED_SHARED STV_DEFAULT"
__nv_reservedSMEM_offset_0_alias:
	.zero		0
	.zero		64


//--------------------- .nv.constant0._Z11convolutionPhS_Pfiii --------------------------
	.section	.nv.constant0._Z11convolutionPhS_Pfiii,"a",@progbits
	.sectionflags	@""
	.align	4
.nv.constant0._Z11convolutionPhS_Pfiii:
	.zero		932


//--------------------- SYMBOLS --------------------------

	.type		.nv.reservedSmem.offset0,@object
	.size		.nv.reservedSmem.offset0,0x4
